//
// Generated by NVIDIA NVVM Compiler
//
// Compiler Build ID: CL-36424714
// Cuda compilation tools, release 13.0, V13.0.88
// Based on NVVM 20.0.0
//

.version 9.0
.target sm_100
.address_size 64

	// .globl	contrastiveDivergence

.visible .entry contrastiveDivergence(
	.param .u64 .ptr .align 1 contrastiveDivergence_param_0,
	.param .u64 .ptr .align 1 contrastiveDivergence_param_1,
	.param .u64 .ptr .align 1 contrastiveDivergence_param_2,
	.param .f32 contrastiveDivergence_param_3,
	.param .u32 contrastiveDivergence_param_4
)
{
	.reg .pred 	%p<2>;
	.reg .b32 	%r<6>;
	.reg .b32 	%f<7>;
	.reg .b64 	%rd<11>;

	ld.param.u64 	%rd1, [contrastiveDivergence_param_0];
	ld.param.u64 	%rd2, [contrastiveDivergence_param_1];
	ld.param.u64 	%rd3, [contrastiveDivergence_param_2];
	ld.param.f32 	%f1, [contrastiveDivergence_param_3];
	ld.param.u32 	%r2, [contrastiveDivergence_param_4];
	mov.u32 	%r3, %ctaid.x;
	mov.u32 	%r4, %ntid.x;
	mov.u32 	%r5, %tid.x;
	mad.lo.s32 	%r1, %r3, %r4, %r5;
	setp.ge.s32 	%p1, %r1, %r2;
	@%p1 bra 	$L__BB0_2;
	cvta.to.global.u64 	%rd4, %rd3;
	cvta.to.global.u64 	%rd5, %rd1;
	cvta.to.global.u64 	%rd6, %rd2;
	mul.wide.s32 	%rd7, %r1, 4;
	add.s64 	%rd8, %rd4, %rd7;
	ld.global.f32 	%f2, [%rd8];
	add.s64 	%rd9, %rd5, %rd7;
	ld.global.f32 	%f3, [%rd9];
	add.s64 	%rd10, %rd6, %rd7;
	ld.global.f32 	%f4, [%rd10];
	sub.f32 	%f5, %f3, %f4;
	fma.rn.f32 	%f6, %f1, %f5, %f2;
	st.global.f32 	[%rd8], %f6;
$L__BB0_2:
	ret;

}


// ===== COMPILED SASS (sm_100) =====

	.target	sm_100

	.elftype	@"ET_EXEC"


//--------------------- .note.nv.tkinfo           --------------------------
	.section	.note.nv.tkinfo,"",@"SHT_NOTE"
	.sectionflags	@"SHF_NOTE_NV_TKINFO"
	.tkinfo
        /*0018*/ 	.word	0x00000002
        /*0030*/ 	.string	""
        /*0030*/ 	.string	"ptxas"
        /*0030*/ 	.string	"Cuda compilation tools, release 13.0, V13.0.88"
        /*0030*/ 	.string	"Build cuda_13.0.r13.0/compiler.36424714_0"
        /*0030*/ 	.string	"-arch sm_100 -m 64 "



//--------------------- .note.nv.cuinfo           --------------------------
	.section	.note.nv.cuinfo,"",@"SHT_NOTE"
	.sectionflags	@"SHF_NOTE_NV_CUINFO"
        /*0018*/ 	.short	0x0002
        /*001a*/ 	.short	0x0064
        /*001c*/ 	.short	0x0082
	.zero		2


//--------------------- .nv.info                  --------------------------
	.section	.nv.info,"",@"SHT_CUDA_INFO"
	.align	4


	//----- nvinfo : EIATTR_REGCOUNT
	.align		4
        /*0000*/ 	.byte	0x04, 0x2f
        /*0002*/ 	.short	(.L_1 - .L_0)
	.align		4
.L_0:
        /*0004*/ 	.word	index@(contrastiveDivergence)
        /*0008*/ 	.word	0x0000000c


	//----- nvinfo : EIATTR_FRAME_SIZE
	.align		4
.L_1:
        /*000c*/ 	.byte	0x04, 0x11
        /*000e*/ 	.short	(.L_3 - .L_2)
	.align		4
.L_2:
        /*0010*/ 	.word	index@(contrastiveDivergence)
        /*0014*/ 	.word	0x00000000


	//----- nvinfo : EIATTR_MIN_STACK_SIZE
	.align		4
.L_3:
        /*0018*/ 	.byte	0x04, 0x12
        /*001a*/ 	.short	(.L_5 - .L_4)
	.align		4
.L_4:
        /*001c*/ 	.word	index@(contrastiveDivergence)
        /*0020*/ 	.word	0x00000000
.L_5:


//--------------------- .nv.compat                --------------------------
	.section	.nv.compat,"",@"SHT_CUDA_COMPAT_INFO"
	.align	4
        /*0000*/ 	.byte	0x02, 0x09, 0x00, 0x00, 0x02, 0x02, 0x01, 0x00, 0x02, 0x05, 0x05, 0x00, 0x03, 0x07, 0x01, 0x01
        /*0010*/ 	.byte	0x02, 0x03, 0x00, 0x00, 0x02, 0x06, 0x01, 0x00, 0x04, 0x0b, 0x08, 0x00, 0x09, 0x00, 0x00, 0x00
        /*0020*/ 	.byte	0x00, 0x00, 0x00, 0x00


//--------------------- .nv.info.contrastiveDivergence --------------------------
	.section	.nv.info.contrastiveDivergence,"",@"SHT_CUDA_INFO"
	.sectionflags	@""
	.align	4


	//----- nvinfo : EIATTR_CUDA_API_VERSION
	.align		4
        /*0000*/ 	.byte	0x04, 0x37
        /*0002*/ 	.short	(.L_7 - .L_6)
.L_6:
        /*0004*/ 	.word	0x00000082


	//----- nvinfo : EIATTR_KPARAM_INFO
	.align		4
.L_7:
        /*0008*/ 	.byte	0x04, 0x17
        /*000a*/ 	.short	(.L_9 - .L_8)
.L_8:
        /*000c*/ 	.word	0x00000000
        /*0010*/ 	.short	0x0004
        /*0012*/ 	.short	0x001c
        /*0014*/ 	.byte	0x00, 0xf0, 0x11, 0x00


	//----- nvinfo : EIATTR_KPARAM_INFO
	.align		4
.L_9:
        /*0018*/ 	.byte	0x04, 0x17
        /*001a*/ 	.short	(.L_11 - .L_10)
.L_10:
        /*001c*/ 	.word	0x00000000
        /*0020*/ 	.short	0x0003
        /*0022*/ 	.short	0x0018
        /*0024*/ 	.byte	0x00, 0xf0, 0x11, 0x00


	//----- nvinfo : EIATTR_KPARAM_INFO
	.align		4
.L_11:
        /*0028*/ 	.byte	0x04, 0x17
        /*002a*/ 	.short	(.L_13 - .L_12)
.L_12:
        /*002c*/ 	.word	0x00000000
        /*0030*/ 	.short	0x0002
        /*0032*/ 	.short	0x0010
        /*0034*/ 	.byte	0x00, 0xf5, 0x21, 0x00


	//----- nvinfo : EIATTR_KPARAM_INFO
	.align		4
.L_13:
        /*0038*/ 	.byte	0x04, 0x17
        /*003a*/ 	.short	(.L_15 - .L_14)
.L_14:
        /*003c*/ 	.word	0x00000000
        /*0040*/ 	.short	0x0001
        /*0042*/ 	.short	0x0008
        /*0044*/ 	.byte	0x00, 0xf5, 0x21, 0x00


	//----- nvinfo : EIATTR_KPARAM_INFO
	.align		4
.L_15:
        /*0048*/ 	.byte	0x04, 0x17
        /*004a*/ 	.short	(.L_17 - .L_16)
.L_16:
        /*004c*/ 	.word	0x00000000
        /*0050*/ 	.short	0x0000
        /*0052*/ 	.short	0x0000
        /*0054*/ 	.byte	0x00, 0xf5, 0x21, 0x00


	//----- nvinfo : EIATTR_SPARSE_MMA_MASK
	.align		4
.L_17:
        /*0058*/ 	.byte	0x03, 0x50
        /*005a*/ 	.short	0x0000


	//----- nvinfo : EIATTR_MAXREG_COUNT
	.align		4
        /*005c*/ 	.byte	0x03, 0x1b
        /*005e*/ 	.short	0x00ff


	//----- nvinfo : EIATTR_MERCURY_ISA_VERSION
	.align		4
        /*0060*/ 	.byte	0x03, 0x5f
        /*0062*/ 	.short	0x0101


	//----- nvinfo : EIATTR_VRC_CTA_INIT_COUNT
	.align		4
        /*0064*/ 	.byte	0x02, 0x4a
	.zero		1
	.zero		1


	//----- nvinfo : EIATTR_EXIT_INSTR_OFFSETS
	.align		4
        /*0068*/ 	.byte	0x04, 0x1c
        /*006a*/ 	.short	(.L_19 - .L_18)


	//   ....[0]....
.L_18:
        /*006c*/ 	.word	0x00000070


	//   ....[1]....
        /*0070*/ 	.word	0x00000160


	//----- nvinfo : EIATTR_CBANK_PARAM_SIZE
	.align		4
.L_19:
        /*0074*/ 	.byte	0x03, 0x19
        /*0076*/ 	.short	0x0020


	//----- nvinfo : EIATTR_PARAM_CBANK
	.align		4
        /*0078*/ 	.byte	0x04, 0x0a
        /*007a*/ 	.short	(.L_21 - .L_20)
	.align		4
.L_20:
        /*007c*/ 	.word	index@(.nv.constant0.contrastiveDivergence)
        /*0080*/ 	.short	0x0380
        /*0082*/ 	.short	0x0020


	//----- nvinfo : EIATTR_SW_WAR
	.align		4
.L_21:
        /*0084*/ 	.byte	0x04, 0x36
        /*0086*/ 	.short	(.L_23 - .L_22)
.L_22:
        /*0088*/ 	.word	0x00000008
.L_23:


//--------------------- .nv.callgraph             --------------------------
	.section	.nv.callgraph,"",@"SHT_CUDA_CALLGRAPH"
	.align	4
	.sectionentsize	8
	.align		4
        /*0000*/ 	.word	0x00000000
	.align		4
        /*0004*/ 	.word	0xffffffff
	.align		4
        /*0008*/ 	.word	0x00000000
	.align		4
        /*000c*/ 	.word	0xfffffffe
	.align		4
        /*0010*/ 	.word	0x00000000
	.align		4
        /*0014*/ 	.word	0xfffffffd
	.align		4
        /*0018*/ 	.word	0x00000000
	.align		4
        /*001c*/ 	.word	0xfffffffc


//--------------------- .text.contrastiveDivergence --------------------------
	.section	.text.contrastiveDivergence,"ax",@progbits
	.align	128
        .global         contrastiveDivergence
        .type           contrastiveDivergence,@function
        .size           contrastiveDivergence,(.L_x_1 - contrastiveDivergence)
        .other          contrastiveDivergence,@"STO_CUDA_ENTRY STV_DEFAULT"
contrastiveDivergence:
.text.contrastiveDivergence:
[----:B------:R-:W-:Y:S01]  /*0000*/  LDC R1, c[0x0][0x37c] ;  /* 0x0000df00ff017b82 */ /* 0x000fe20000000800 */
[----:B------:R-:W0:Y:S07]  /*0010*/  S2R R0, SR_TID.X ;  /* 0x0000000000007919 */ /* 0x000e2e0000002100 */
[----:B------:R-:W0:Y:S01]  /*0020*/  S2UR UR4, SR_CTAID.X ;  /* 0x00000000000479c3 */ /* 0x000e220000002500 */
[----:B------:R-:W1:Y:S07]  /*0030*/  LDCU UR5, c[0x0][0x39c] ;  /* 0x00007380ff0577ac */ /* 0x000e6e0008000800 */
[----:B------:R-:W0:Y:S02]  /*0040*/  LDC R9, c[0x0][0x360] ;  /* 0x0000d800ff097b82 */ /* 0x000e240000000800 */
[----:B0-----:R-:W-:-:S05]  /*0050*/  IMAD R9, R9, UR4, R0 ;  /* 0x0000000409097c24 */ /* 0x001fca000f8e0200 */
[----:B-1----:R-:W-:-:S13]  /*0060*/  ISETP.GE.AND P0, PT, R9, UR5, PT ;  /* 0x0000000509007c0c */ /* 0x002fda000bf06270 */
[----:B------:R-:W-:Y:S05]  /*0070*/  @P0 EXIT ;  /* 0x000000000000094d */ /* 0x000fea0003800000 */
[----:B------:R-:W0:Y:S01]  /*0080*/  LDC.64 R4, c[0x0][0x380] ;  /* 0x0000e000ff047b82 */ /* 0x000e220000000a00 */
[----:B------:R-:W1:Y:S01]  /*0090*/  LDCU.64 UR4, c[0x0][0x358] ;  /* 0x00006b00ff0477ac */ /* 0x000e620008000a00 */
[----:B------:R-:W2:Y:S06]  /*00a0*/  LDCU UR6, c[0x0][0x398] ;  /* 0x00007300ff0677ac */ /* 0x000eac0008000800 */
[----:B------:R-:W3:Y:S08]  /*00b0*/  LDC.64 R6, c[0x0][0x388] ;  /* 0x0000e200ff067b82 */ /* 0x000ef00000000a00 */
[----:B------:R-:W4:Y:S01]  /*00c0*/  LDC.64 R2, c[0x0][0x390] ;  /* 0x0000e400ff027b82 */ /* 0x000f220000000a00 */
[----:B0-----:R-:W-:-:S06]  /*00d0*/  IMAD.WIDE R4, R9, 0x4, R4 ;  /* 0x0000000409047825 */ /* 0x001fcc00078e0204 */
[----:B-1----:R-:W5:Y:S01]  /*00e0*/  LDG.E R4, desc[UR4][R4.64] ;  /* 0x0000000404047981 */ /* 0x002f62000c1e1900 */
[----:B---3--:R-:W-:-:S06]  /*00f0*/  IMAD.WIDE R6, R9, 0x4, R6 ;  /* 0x0000000409067825 */ /* 0x008fcc00078e0206 */
[----:B------:R-:W5:Y:S01]  /*0100*/  LDG.E R7, desc[UR4][R6.64] ;  /* 0x0000000406077981 */ /* 0x000f62000c1e1900 */
[----:B----4-:R-:W-:-:S05]  /*0110*/  IMAD.WIDE R2, R9, 0x4, R2 ;  /* 0x0000000409027825 */ /* 0x010fca00078e0202 */
[----:B------:R-:W2:Y:S01]  /*0120*/  LDG.E R0, desc[UR4][R2.64] ;  /* 0x0000000402007981 */ /* 0x000ea2000c1e1900 */
[----:B-----5:R-:W-:-:S04]  /*0130*/  FADD R9, R4, -R7 ;  /* 0x8000000704097221 */ /* 0x020fc80000000000 */
[----:B--2---:R-:W-:-:S05]  /*0140*/  FFMA R9, R9, UR6, R0 ;  /* 0x0000000609097c23 */ /* 0x004fca0008000000 */
[----:B------:R-:W-:Y:S01]  /*0150*/  STG.E desc[UR4][R2.64], R9 ;  /* 0x0000000902007986 */ /* 0x000fe2000c101904 */
[----:B------:R-:W-:Y:S05]  /*0160*/  EXIT ;  /* 0x000000000000794d */ /* 0x000fea0003800000 */
.L_x_0:
[----:B------:R-:W-:-:S00]  /*0170*/  BRA `(.L_x_0) ;  /* 0xfffffffc00fc7947 */ /* 0x000fc0000383ffff */
[----:B------:R-:W-:-:S00]  /*0180*/  NOP ;  /* 0x0000000000007918 */ /* 0x000fc00000000000 */
[----:B------:R-:W-:-:S00]  /*0190*/  NOP ;  /* 0x0000000000007918 */ /* 0x000fc00000000000 */
[----:B------:R-:W-:-:S00]  /*01a0*/  NOP ;  /* 0x0000000000007918 */ /* 0x000fc00000000000 */
[----:B------:R-:W-:-:S00]  /*01b0*/  NOP ;  /* 0x0000000000007918 */ /* 0x000fc00000000000 */
[----:B------:R-:W-:-:S00]  /*01c0*/  NOP ;  /* 0x0000000000007918 */ /* 0x000fc00000000000 */
[----:B------:R-:W-:-:S00]  /*01d0*/  NOP ;  /* 0x0000000000007918 */ /* 0x000fc00000000000 */
[----:B------:R-:W-:-:S00]  /*01e0*/  NOP ;  /* 0x0000000000007918 */ /* 0x000fc00000000000 */
[----:B------:R-:W-:-:S00]  /*01f0*/  NOP ;  /* 0x0000000000007918 */ /* 0x000fc00000000000 */
.L_x_1:


//--------------------- .nv.shared.reserved.0     --------------------------
	.section	.nv.shared.reserved.0,"aw",@nobits
	.weak		__nv_reservedSMEM_offset_0_alias
	.size		__nv_reservedSMEM_offset_0_alias, 0, 64
	.other		__nv_reservedSMEM_offset_0_alias,@"STO_CUDA_RESERVED_SHARED STV_DEFAULT"
__nv_reservedSMEM_offset_0_alias:
	.zero		0
	.zero		64


//--------------------- .nv.constant0.contrastiveDivergence --------------------------
	.section	.nv.constant0.contrastiveDivergence,"a",@progbits
	.sectionflags	@""
	.align	4
.nv.constant0.contrastiveDivergence:
	.zero		928


//--------------------- SYMBOLS --------------------------

	.type		.nv.reservedSmem.offset0,@object
	.size		.nv.reservedSmem.offset0,0x4
